//
// Generated by NVIDIA NVVM Compiler
//
// Compiler Build ID: CL-36424714
// Cuda compilation tools, release 13.0, V13.0.88
// Based on NVVM 20.0.0
//

.version 9.0
.target sm_100
.address_size 64

	// .globl	_Z13normalize_rowPfiif

.visible .entry _Z13normalize_rowPfiif(
	.param .u64 .ptr .align 1 _Z13normalize_rowPfiif_param_0,
	.param .u32 _Z13normalize_rowPfiif_param_1,
	.param .u32 _Z13normalize_rowPfiif_param_2,
	.param .f32 _Z13normalize_rowPfiif_param_3
)
{
	.reg .pred 	%p<2>;
	.reg .b32 	%r<8>;
	.reg .b32 	%f<4>;
	.reg .b64 	%rd<5>;

	ld.param.u64 	%rd1, [_Z13normalize_rowPfiif_param_0];
	ld.param.u32 	%r2, [_Z13normalize_rowPfiif_param_1];
	ld.param.u32 	%r3, [_Z13normalize_rowPfiif_param_2];
	ld.param.f32 	%f1, [_Z13normalize_rowPfiif_param_3];
	mov.u32 	%r4, %tid.x;
	mov.u32 	%r5, %ctaid.x;
	mov.u32 	%r6, %ntid.x;
	mad.lo.s32 	%r1, %r5, %r6, %r4;
	setp.ge.s32 	%p1, %r1, %r2;
	@%p1 bra 	$L__BB0_2;
	cvta.to.global.u64 	%rd2, %rd1;
	mad.lo.s32 	%r7, %r3, %r2, %r1;
	mul.wide.s32 	%rd3, %r7, 4;
	add.s64 	%rd4, %rd2, %rd3;
	ld.global.f32 	%f2, [%rd4];
	div.rn.f32 	%f3, %f2, %f1;
	st.global.f32 	[%rd4], %f3;
$L__BB0_2:
	ret;

}
	// .globl	_Z14eliminate_rowsPfii
.visible .entry _Z14eliminate_rowsPfii(
	.param .u64 .ptr .align 1 _Z14eliminate_rowsPfii_param_0,
	.param .u32 _Z14eliminate_rowsPfii_param_1,
	.param .u32 _Z14eliminate_rowsPfii_param_2
)
{
	.reg .pred 	%p<4>;
	.reg .b32 	%r<10>;
	.reg .b32 	%f<6>;
	.reg .b64 	%rd<9>;

	ld.param.u64 	%rd1, [_Z14eliminate_rowsPfii_param_0];
	ld.param.u32 	%r3, [_Z14eliminate_rowsPfii_param_1];
	ld.param.u32 	%r4, [_Z14eliminate_rowsPfii_param_2];
	mov.u32 	%r1, %ctaid.x;
	mov.u32 	%r2, %tid.x;
	setp.le.s32 	%p1, %r1, %r4;
	max.s32 	%r5, %r1, %r2;
	setp.ge.s32 	%p2, %r5, %r3;
	or.pred  	%p3, %p2, %p1;
	@%p3 bra 	$L__BB1_2;
	cvta.to.global.u64 	%rd2, %rd1;
	mul.lo.s32 	%r6, %r3, %r1;
	add.s32 	%r7, %r6, %r4;
	mul.wide.s32 	%rd3, %r7, 4;
	add.s64 	%rd4, %rd2, %rd3;
	ld.global.f32 	%f1, [%rd4];
	mad.lo.s32 	%r8, %r4, %r3, %r2;
	mul.wide.s32 	%rd5, %r8, 4;
	add.s64 	%rd6, %rd2, %rd5;
	ld.global.f32 	%f2, [%rd6];
	mul.f32 	%f3, %f1, %f2;
	add.s32 	%r9, %r6, %r2;
	mul.wide.u32 	%rd7, %r9, 4;
	add.s64 	%rd8, %rd2, %rd7;
	ld.global.f32 	%f4, [%rd8];
	sub.f32 	%f5, %f4, %f3;
	st.global.f32 	[%rd8], %f5;
$L__BB1_2:
	ret;

}


// ===== COMPILED SASS (sm_100) =====

	.target	sm_100

	.elftype	@"ET_EXEC"


//--------------------- .note.nv.tkinfo           --------------------------
	.section	.note.nv.tkinfo,"",@"SHT_NOTE"
	.sectionflags	@"SHF_NOTE_NV_TKINFO"
	.tkinfo
        /*0018*/ 	.word	0x00000002
        /*0030*/ 	.string	""
        /*0030*/ 	.string	"ptxas"
        /*0030*/ 	.string	"Cuda compilation tools, release 13.0, V13.0.88"
        /*0030*/ 	.string	"Build cuda_13.0.r13.0/compiler.36424714_0"
        /*0030*/ 	.string	"-arch sm_100 -m 64 "



//--------------------- .note.nv.cuinfo           --------------------------
	.section	.note.nv.cuinfo,"",@"SHT_NOTE"
	.sectionflags	@"SHF_NOTE_NV_CUINFO"
        /*0018*/ 	.short	0x0002
        /*001a*/ 	.short	0x0064
        /*001c*/ 	.short	0x0082
	.zero		2


//--------------------- .nv.info                  --------------------------
	.section	.nv.info,"",@"SHT_CUDA_INFO"
	.align	4


	//----- nvinfo : EIATTR_REGCOUNT
	.align		4
        /*0000*/ 	.byte	0x04, 0x2f
        /*0002*/ 	.short	(.L_1 - .L_0)
	.align		4
.L_0:
        /*0004*/ 	.word	index@(_Z13normalize_rowPfiif)
        /*0008*/ 	.word	0x00000010


	//----- nvinfo : EIATTR_FRAME_SIZE
	.align		4
.L_1:
        /*000c*/ 	.byte	0x04, 0x11
        /*000e*/ 	.short	(.L_3 - .L_2)
	.align		4
.L_2:
        /*0010*/ 	.word	index@($__internal_0_$__cuda_sm3x_div_rn_noftz_f32_slowpath)
        /*0014*/ 	.word	0x00000000


	//----- nvinfo : EIATTR_FRAME_SIZE
	.align		4
.L_3:
        /*0018*/ 	.byte	0x04, 0x11
        /*001a*/ 	.short	(.L_5 - .L_4)
	.align		4
.L_4:
        /*001c*/ 	.word	index@(_Z13normalize_rowPfiif)
        /*0020*/ 	.word	0x00000000


	//----- nvinfo : EIATTR_REGCOUNT
	.align		4
.L_5:
        /*0024*/ 	.byte	0x04, 0x2f
        /*0026*/ 	.short	(.L_7 - .L_6)
	.align		4
.L_6:
        /*0028*/ 	.word	index@(_Z14eliminate_rowsPfii)
        /*002c*/ 	.word	0x0000000c


	//----- nvinfo : EIATTR_FRAME_SIZE
	.align		4
.L_7:
        /*0030*/ 	.byte	0x04, 0x11
        /*0032*/ 	.short	(.L_9 - .L_8)
	.align		4
.L_8:
        /*0034*/ 	.word	index@(_Z14eliminate_rowsPfii)
        /*0038*/ 	.word	0x00000000


	//----- nvinfo : EIATTR_MIN_STACK_SIZE
	.align		4
.L_9:
        /*003c*/ 	.byte	0x04, 0x12
        /*003e*/ 	.short	(.L_11 - .L_10)
	.align		4
.L_10:
        /*0040*/ 	.word	index@(_Z14eliminate_rowsPfii)
        /*0044*/ 	.word	0x00000000


	//----- nvinfo : EIATTR_MIN_STACK_SIZE
	.align		4
.L_11:
        /*0048*/ 	.byte	0x04, 0x12
        /*004a*/ 	.short	(.L_13 - .L_12)
	.align		4
.L_12:
        /*004c*/ 	.word	index@(_Z13normalize_rowPfiif)
        /*0050*/ 	.word	0x00000000
.L_13:


//--------------------- .nv.compat                --------------------------
	.section	.nv.compat,"",@"SHT_CUDA_COMPAT_INFO"
	.align	4
        /*0000*/ 	.byte	0x02, 0x09, 0x00, 0x00, 0x02, 0x02, 0x01, 0x00, 0x02, 0x05, 0x05, 0x00, 0x03, 0x07, 0x01, 0x01
        /*0010*/ 	.byte	0x02, 0x03, 0x00, 0x00, 0x02, 0x06, 0x01, 0x00, 0x04, 0x0b, 0x08, 0x00, 0x01, 0x00, 0x00, 0x00
        /*0020*/ 	.byte	0x00, 0x00, 0x00, 0x00


//--------------------- .nv.info._Z14eliminate_rowsPfii --------------------------
	.section	.nv.info._Z14eliminate_rowsPfii,"",@"SHT_CUDA_INFO"
	.sectionflags	@""
	.align	4


	//----- nvinfo : EIATTR_CUDA_API_VERSION
	.align		4
        /*0000*/ 	.byte	0x04, 0x37
        /*0002*/ 	.short	(.L_15 - .L_14)
.L_14:
        /*0004*/ 	.word	0x00000082


	//----- nvinfo : EIATTR_KPARAM_INFO
	.align		4
.L_15:
        /*0008*/ 	.byte	0x04, 0x17
        /*000a*/ 	.short	(.L_17 - .L_16)
.L_16:
        /*000c*/ 	.word	0x00000000
        /*0010*/ 	.short	0x0002
        /*0012*/ 	.short	0x000c
        /*0014*/ 	.byte	0x00, 0xf0, 0x11, 0x00


	//----- nvinfo : EIATTR_KPARAM_INFO
	.align		4
.L_17:
        /*0018*/ 	.byte	0x04, 0x17
        /*001a*/ 	.short	(.L_19 - .L_18)
.L_18:
        /*001c*/ 	.word	0x00000000
        /*0020*/ 	.short	0x0001
        /*0022*/ 	.short	0x0008
        /*0024*/ 	.byte	0x00, 0xf0, 0x11, 0x00


	//----- nvinfo : EIATTR_KPARAM_INFO
	.align		4
.L_19:
        /*0028*/ 	.byte	0x04, 0x17
        /*002a*/ 	.short	(.L_21 - .L_20)
.L_20:
        /*002c*/ 	.word	0x00000000
        /*0030*/ 	.short	0x0000
        /*0032*/ 	.short	0x0000
        /*0034*/ 	.byte	0x00, 0xf5, 0x21, 0x00


	//----- nvinfo : EIATTR_SPARSE_MMA_MASK
	.align		4
.L_21:
        /*0038*/ 	.byte	0x03, 0x50
        /*003a*/ 	.short	0x0000


	//----- nvinfo : EIATTR_MAXREG_COUNT
	.align		4
        /*003c*/ 	.byte	0x03, 0x1b
        /*003e*/ 	.short	0x00ff


	//----- nvinfo : EIATTR_MERCURY_ISA_VERSION
	.align		4
        /*0040*/ 	.byte	0x03, 0x5f
        /*0042*/ 	.short	0x0101


	//----- nvinfo : EIATTR_VRC_CTA_INIT_COUNT
	.align		4
        /*0044*/ 	.byte	0x02, 0x4a
	.zero		1
	.zero		1


	//----- nvinfo : EIATTR_EXIT_INSTR_OFFSETS
	.align		4
        /*0048*/ 	.byte	0x04, 0x1c
        /*004a*/ 	.short	(.L_23 - .L_22)


	//   ....[0]....
.L_22:
        /*004c*/ 	.word	0x00000070


	//   ....[1]....
        /*0050*/ 	.word	0x00000150


	//----- nvinfo : EIATTR_CBANK_PARAM_SIZE
	.align		4
.L_23:
        /*0054*/ 	.byte	0x03, 0x19
        /*0056*/ 	.short	0x0010


	//----- nvinfo : EIATTR_PARAM_CBANK
	.align		4
        /*0058*/ 	.byte	0x04, 0x0a
        /*005a*/ 	.short	(.L_25 - .L_24)
	.align		4
.L_24:
        /*005c*/ 	.word	index@(.nv.constant0._Z14eliminate_rowsPfii)
        /*0060*/ 	.short	0x0380
        /*0062*/ 	.short	0x0010


	//----- nvinfo : EIATTR_SW_WAR
	.align		4
.L_25:
        /*0064*/ 	.byte	0x04, 0x36
        /*0066*/ 	.short	(.L_27 - .L_26)
.L_26:
        /*0068*/ 	.word	0x00000008
.L_27:


//--------------------- .nv.info._Z13normalize_rowPfiif --------------------------
	.section	.nv.info._Z13normalize_rowPfiif,"",@"SHT_CUDA_INFO"
	.sectionflags	@""
	.align	4


	//----- nvinfo : EIATTR_CUDA_API_VERSION
	.align		4
        /*0000*/ 	.byte	0x04, 0x37
        /*0002*/ 	.short	(.L_29 - .L_28)
.L_28:
        /*0004*/ 	.word	0x00000082


	//----- nvinfo : EIATTR_KPARAM_INFO
	.align		4
.L_29:
        /*0008*/ 	.byte	0x04, 0x17
        /*000a*/ 	.short	(.L_31 - .L_30)
.L_30:
        /*000c*/ 	.word	0x00000000
        /*0010*/ 	.short	0x0003
        /*0012*/ 	.short	0x0010
        /*0014*/ 	.byte	0x00, 0xf0, 0x11, 0x00


	//----- nvinfo : EIATTR_KPARAM_INFO
	.align		4
.L_31:
        /*0018*/ 	.byte	0x04, 0x17
        /*001a*/ 	.short	(.L_33 - .L_32)
.L_32:
        /*001c*/ 	.word	0x00000000
        /*0020*/ 	.short	0x0002
        /*0022*/ 	.short	0x000c
        /*0024*/ 	.byte	0x00, 0xf0, 0x11, 0x00


	//----- nvinfo : EIATTR_KPARAM_INFO
	.align		4
.L_33:
        /*0028*/ 	.byte	0x04, 0x17
        /*002a*/ 	.short	(.L_35 - .L_34)
.L_34:
        /*002c*/ 	.word	0x00000000
        /*0030*/ 	.short	0x0001
        /*0032*/ 	.short	0x0008
        /*0034*/ 	.byte	0x00, 0xf0, 0x11, 0x00


	//----- nvinfo : EIATTR_KPARAM_INFO
	.align		4
.L_35:
        /*0038*/ 	.byte	0x04, 0x17
        /*003a*/ 	.short	(.L_37 - .L_36)
.L_36:
        /*003c*/ 	.word	0x00000000
        /*0040*/ 	.short	0x0000
        /*0042*/ 	.short	0x0000
        /*0044*/ 	.byte	0x00, 0xf5, 0x21, 0x00


	//----- nvinfo : EIATTR_SPARSE_MMA_MASK
	.align		4
.L_37:
        /*0048*/ 	.byte	0x03, 0x50
        /*004a*/ 	.short	0x0000


	//----- nvinfo : EIATTR_MAXREG_COUNT
	.align		4
        /*004c*/ 	.byte	0x03, 0x1b
        /*004e*/ 	.short	0x00ff


	//----- nvinfo : EIATTR_MERCURY_ISA_VERSION
	.align		4
        /*0050*/ 	.byte	0x03, 0x5f
        /*0052*/ 	.short	0x0101


	//----- nvinfo : EIATTR_VRC_CTA_INIT_COUNT
	.align		4
        /*0054*/ 	.byte	0x02, 0x4a
	.zero		1
	.zero		1


	//----- nvinfo : EIATTR_EXIT_INSTR_OFFSETS
	.align		4
        /*0058*/ 	.byte	0x04, 0x1c
        /*005a*/ 	.short	(.L_39 - .L_38)


	//   ....[0]....
.L_38:
        /*005c*/ 	.word	0x00000070


	//   ....[1]....
        /*0060*/ 	.word	0x000001d0


	//----- nvinfo : EIATTR_CRS_STACK_SIZE
	.align		4
.L_39:
        /*0064*/ 	.byte	0x04, 0x1e
        /*0066*/ 	.short	(.L_41 - .L_40)
.L_40:
        /*0068*/ 	.word	0x00000000


	//----- nvinfo : EIATTR_CBANK_PARAM_SIZE
	.align		4
.L_41:
        /*006c*/ 	.byte	0x03, 0x19
        /*006e*/ 	.short	0x0014


	//----- nvinfo : EIATTR_PARAM_CBANK
	.align		4
        /*0070*/ 	.byte	0x04, 0x0a
        /*0072*/ 	.short	(.L_43 - .L_42)
	.align		4
.L_42:
        /*0074*/ 	.word	index@(.nv.constant0._Z13normalize_rowPfiif)
        /*0078*/ 	.short	0x0380
        /*007a*/ 	.short	0x0014


	//----- nvinfo : EIATTR_SW_WAR
	.align		4
.L_43:
        /*007c*/ 	.byte	0x04, 0x36
        /*007e*/ 	.short	(.L_45 - .L_44)
.L_44:
        /*0080*/ 	.word	0x00000008
.L_45:


//--------------------- .nv.callgraph             --------------------------
	.section	.nv.callgraph,"",@"SHT_CUDA_CALLGRAPH"
	.align	4
	.sectionentsize	8
	.align		4
        /*0000*/ 	.word	0x00000000
	.align		4
        /*0004*/ 	.word	0xffffffff
	.align		4
        /*0008*/ 	.word	0x00000000
	.align		4
        /*000c*/ 	.word	0xfffffffe
	.align		4
        /*0010*/ 	.word	0x00000000
	.align		4
        /*0014*/ 	.word	0xfffffffd
	.align		4
        /*0018*/ 	.word	0x00000000
	.align		4
        /*001c*/ 	.word	0xfffffffc


//--------------------- .text._Z14eliminate_rowsPfii --------------------------
	.section	.text._Z14eliminate_rowsPfii,"ax",@progbits
	.align	128
        .global         _Z14eliminate_rowsPfii
        .type           _Z14eliminate_rowsPfii,@function
        .size           _Z14eliminate_rowsPfii,(.L_x_16 - _Z14eliminate_rowsPfii)
        .other          _Z14eliminate_rowsPfii,@"STO_CUDA_ENTRY STV_DEFAULT"
_Z14eliminate_rowsPfii:
.text._Z14eliminate_rowsPfii:
[----:B------:R-:W-:Y:S01]  /*0000*/  LDC R1, c[0x0][0x37c] ;  /* 0x0000df00ff017b82 */ /* 0x000fe20000000800 */
[----:B------:R-:W0:Y:S07]  /*0010*/  S2R R9, SR_TID.X ;  /* 0x0000000000097919 */ /* 0x000e2e0000002100 */
[----:B------:R-:W0:Y:S08]  /*0020*/  S2UR UR6, SR_CTAID.X ;  /* 0x00000000000679c3 */ /* 0x000e300000002500 */
[----:B------:R-:W1:Y:S01]  /*0030*/  LDC.64 R4, c[0x0][0x388] ;  /* 0x0000e200ff047b82 */ /* 0x000e620000000a00 */
[----:B0-----:R-:W-:-:S02]  /*0040*/  VIMNMX R3, PT, PT, R9, UR6, !PT ;  /* 0x0000000609037c48 */ /* 0x001fc4000ffe0100 */
[----:B-1----:R-:W-:-:S04]  /*0050*/  ISETP.LT.AND P0, PT, R5, UR6, PT ;  /* 0x0000000605007c0c */ /* 0x002fc8000bf01270 */
[----:B------:R-:W-:-:S13]  /*0060*/  ISETP.GE.OR P0, PT, R3, R4, !P0 ;  /* 0x000000040300720c */ /* 0x000fda0004706670 */
[----:B------:R-:W-:Y:S05]  /*0070*/  @P0 EXIT ;  /* 0x000000000000094d */ /* 0x000fea0003800000 */
[----:B------:R-:W0:Y:S01]  /*0080*/  LDC.64 R6, c[0x0][0x380] ;  /* 0x0000e000ff067b82 */ /* 0x000e220000000a00 */
[----:B------:R-:W1:Y:S01]  /*0090*/  LDCU.64 UR4, c[0x0][0x358] ;  /* 0x00006b00ff0477ac */ /* 0x000e620008000a00 */
[C---:B------:R-:W-:Y:S02]  /*00a0*/  IMAD R3, R4.reuse, UR6, R5 ;  /* 0x0000000604037c24 */ /* 0x040fe4000f8e0205 */
[--C-:B------:R-:W-:Y:S02]  /*00b0*/  IMAD R5, R5, R4, R9.reuse ;  /* 0x0000000405057224 */ /* 0x100fe400078e0209 */
[----:B------:R-:W-:Y:S02]  /*00c0*/  IMAD R9, R4, UR6, R9 ;  /* 0x0000000604097c24 */ /* 0x000fe4000f8e0209 */
[----:B0-----:R-:W-:-:S04]  /*00d0*/  IMAD.WIDE R2, R3, 0x4, R6 ;  /* 0x0000000403027825 */ /* 0x001fc800078e0206 */
[--C-:B------:R-:W-:Y:S02]  /*00e0*/  IMAD.WIDE R4, R5, 0x4, R6.reuse ;  /* 0x0000000405047825 */ /* 0x100fe400078e0206 */
[----:B-1----:R-:W2:Y:S02]  /*00f0*/  LDG.E R2, desc[UR4][R2.64] ;  /* 0x0000000402027981 */ /* 0x002ea4000c1e1900 */
[----:B------:R-:W-:Y:S02]  /*0100*/  IMAD.WIDE.U32 R6, R9, 0x4, R6 ;  /* 0x0000000409067825 */ /* 0x000fe400078e0006 */
[----:B------:R-:W2:Y:S04]  /*0110*/  LDG.E R5, desc[UR4][R4.64] ;  /* 0x0000000404057981 */ /* 0x000ea8000c1e1900 */
[----:B------:R-:W2:Y:S02]  /*0120*/  LDG.E R9, desc[UR4][R6.64] ;  /* 0x0000000406097981 */ /* 0x000ea4000c1e1900 */
[----:B--2---:R-:W-:-:S05]  /*0130*/  FFMA R9, -R2, R5, R9 ;  /* 0x0000000502097223 */ /* 0x004fca0000000109 */
[----:B------:R-:W-:Y:S01]  /*0140*/  STG.E desc[UR4][R6.64], R9 ;  /* 0x0000000906007986 */ /* 0x000fe2000c101904 */
[----:B------:R-:W-:Y:S05]  /*0150*/  EXIT ;  /* 0x000000000000794d */ /* 0x000fea0003800000 */
.L_x_0:
[----:B------:R-:W-:-:S00]  /*0160*/  BRA `(.L_x_0) ;  /* 0xfffffffc00fc7947 */ /* 0x000fc0000383ffff */
[----:B------:R-:W-:-:S00]  /*0170*/  NOP ;  /* 0x0000000000007918 */ /* 0x000fc00000000000 */
        /* <DEDUP_REMOVED lines=8> */
.L_x_16:


//--------------------- .text._Z13normalize_rowPfiif --------------------------
	.section	.text._Z13normalize_rowPfiif,"ax",@progbits
	.align	128
        .global         _Z13normalize_rowPfiif
        .type           _Z13normalize_rowPfiif,@function
        .size           _Z13normalize_rowPfiif,(.L_x_15 - _Z13normalize_rowPfiif)
        .other          _Z13normalize_rowPfiif,@"STO_CUDA_ENTRY STV_DEFAULT"
_Z13normalize_rowPfiif:
.text._Z13normalize_rowPfiif:
[----:B------:R-:W-:Y:S01]  /*0000*/  LDC R1, c[0x0][0x37c] ;  /* 0x0000df00ff017b82 */ /* 0x000fe20000000800 */
[----:B------:R-:W0:Y:S07]  /*0010*/  S2R R0, SR_TID.X ;  /* 0x0000000000007919 */ /* 0x000e2e0000002100 */
[----:B------:R-:W0:Y:S01]  /*0020*/  S2UR UR4, SR_CTAID.X ;  /* 0x00000000000479c3 */ /* 0x000e220000002500 */
[----:B------:R-:W1:Y:S07]  /*0030*/  LDCU UR6, c[0x0][0x388] ;  /* 0x00007100ff0677ac */ /* 0x000e6e0008000800 */
[----:B------:R-:W0:Y:S02]  /*0040*/  LDC R3, c[0x0][0x360] ;  /* 0x0000d800ff037b82 */ /* 0x000e240000000800 */
[----:B0-----:R-:W-:-:S05]  /*0050*/  IMAD R0, R3, UR4, R0 ;  /* 0x0000000403007c24 */ /* 0x001fca000f8e0200 */
[----:B-1----:R-:W-:-:S13]  /*0060*/  ISETP.GE.AND P0, PT, R0, UR6, PT ;  /* 0x0000000600007c0c */ /* 0x002fda000bf06270 */
[----:B------:R-:W-:Y:S05]  /*0070*/  @P0 EXIT ;  /* 0x000000000000094d */ /* 0x000fea0003800000 */
[----:B------:R-:W0:Y:S01]  /*0080*/  LDC R3, c[0x0][0x38c] ;  /* 0x0000e300ff037b82 */ /* 0x000e220000000800 */
[----:B------:R-:W1:Y:S07]  /*0090*/  LDCU.64 UR4, c[0x0][0x358] ;  /* 0x00006b00ff0477ac */ /* 0x000e6e0008000a00 */
[----:B------:R-:W2:Y:S08]  /*00a0*/  LDC.64 R4, c[0x0][0x380] ;  /* 0x0000e000ff047b82 */ /* 0x000eb00000000a00 */
[----:B------:R-:W3:Y:S01]  /*00b0*/  LDC R7, c[0x0][0x390] ;  /* 0x0000e400ff077b82 */ /* 0x000ee20000000800 */
[----:B0-----:R-:W-:-:S04]  /*00c0*/  IMAD R3, R3, UR6, R0 ;  /* 0x0000000603037c24 */ /* 0x001fc8000f8e0200 */
[----:B--2---:R-:W-:-:S05]  /*00d0*/  IMAD.WIDE R4, R3, 0x4, R4 ;  /* 0x0000000403047825 */ /* 0x004fca00078e0204 */
[----:B-1----:R-:W2:Y:S01]  /*00e0*/  LDG.E R0, desc[UR4][R4.64] ;  /* 0x0000000404007981 */ /* 0x002ea2000c1e1900 */
[----:B------:R-:W-:Y:S01]  /*00f0*/  BSSY.RECONVERGENT B0, `(.L_x_1) ;  /* 0x000000c000007945 */ /* 0x000fe20003800200 */
[----:B---3--:R-:W0:Y:S02]  /*0100*/  MUFU.RCP R2, R7 ;  /* 0x0000000700027308 */ /* 0x008e240000001000 */
[----:B0-----:R-:W-:-:S04]  /*0110*/  FFMA R3, R2, -R7, 1 ;  /* 0x3f80000002037423 */ /* 0x001fc80000000807 */
[----:B------:R-:W-:Y:S02]  /*0120*/  FFMA R3, R2, R3, R2 ;  /* 0x0000000302037223 */ /* 0x000fe40000000002 */
[----:B--2---:R-:W0:Y:S02]  /*0130*/  FCHK P0, R0, R7 ;  /* 0x0000000700007302 */ /* 0x004e240000000000 */
[----:B------:R-:W-:-:S04]  /*0140*/  FFMA R2, R0, R3, RZ ;  /* 0x0000000300027223 */ /* 0x000fc800000000ff */
[----:B------:R-:W-:-:S04]  /*0150*/  FFMA R6, R2, -R7, R0 ;  /* 0x8000000702067223 */ /* 0x000fc80000000000 */
[----:B------:R-:W-:Y:S01]  /*0160*/  FFMA R3, R3, R6, R2 ;  /* 0x0000000603037223 */ /* 0x000fe20000000002 */
[----:B0-----:R-:W-:Y:S06]  /*0170*/  @!P0 BRA `(.L_x_2) ;  /* 0x00000000000c8947 */ /* 0x001fec0003800000 */
[----:B------:R-:W-:-:S07]  /*0180*/  MOV R2, 0x1a0 ;  /* 0x000001a000027802 */ /* 0x000fce0000000f00 */
[----:B------:R-:W-:Y:S05]  /*0190*/  CALL.REL.NOINC `($__internal_0_$__cuda_sm3x_div_rn_noftz_f32_slowpath) ;  /* 0x0000000000107944 */ /* 0x000fea0003c00000 */
[----:B------:R-:W-:-:S07]  /*01a0*/  IMAD.MOV.U32 R3, RZ, RZ, R0 ;  /* 0x000000ffff037224 */ /* 0x000fce00078e0000 */
.L_x_2:
[----:B------:R-:W-:Y:S05]  /*01b0*/  BSYNC.RECONVERGENT B0 ;  /* 0x0000000000007941 */ /* 0x000fea0003800200 */
.L_x_1:
[----:B------:R-:W-:Y:S01]  /*01c0*/  STG.E desc[UR4][R4.64], R3 ;  /* 0x0000000304007986 */ /* 0x000fe2000c101904 */
[----:B------:R-:W-:Y:S05]  /*01d0*/  EXIT ;  /* 0x000000000000794d */ /* 0x000fea0003800000 */
        .weak           $__internal_0_$__cuda_sm3x_div_rn_noftz_f32_slowpath
        .type           $__internal_0_$__cuda_sm3x_div_rn_noftz_f32_slowpath,@function
        .size           $__internal_0_$__cuda_sm3x_div_rn_noftz_f32_slowpath,(.L_x_15 - $__internal_0_$__cuda_sm3x_div_rn_noftz_f32_slowpath)
$__internal_0_$__cuda_sm3x_div_rn_noftz_f32_slowpath:
[----:B------:R-:W0:Y:S01]  /*01e0*/  LDC R3, c[0x0][0x390] ;  /* 0x0000e400ff037b82 */ /* 0x000e220000000800 */
[--C-:B------:R-:W-:Y:S01]  /*01f0*/  SHF.R.U32.HI R6, RZ, 0x17, R0.reuse ;  /* 0x00000017ff067819 */ /* 0x100fe20000011600 */
[----:B------:R-:W1:Y:S01]  /*0200*/  LDCU UR6, c[0x0][0x390] ;  /* 0x00007200ff0677ac */ /* 0x000e620008000800 */
[----:B------:R-:W-:Y:S01]  /*0210*/  BSSY.RECONVERGENT B1, `(.L_x_3) ;  /* 0x0000064000017945 */ /* 0x000fe20003800200 */
[----:B------:R-:W-:Y:S01]  /*0220*/  IMAD.MOV.U32 R8, RZ, RZ, R0 ;  /* 0x000000ffff087224 */ /* 0x000fe200078e0000 */
[----:B------:R-:W-:-:S05]  /*0230*/  LOP3.LUT R6, R6, 0xff, RZ, 0xc0, !PT ;  /* 0x000000ff06067812 */ /* 0x000fca00078ec0ff */
[----:B------:R-:W-:Y:S02]  /*0240*/  VIADD R11, R6, 0xffffffff ;  /* 0xffffffff060b7836 */ /* 0x000fe40000000000 */
[----:B-1----:R-:W-:Y:S01]  /*0250*/  IMAD.U32 R9, RZ, RZ, UR6 ;  /* 0x00000006ff097e24 */ /* 0x002fe2000f8e00ff */
[----:B0-----:R-:W-:-:S04]  /*0260*/  SHF.R.U32.HI R7, RZ, 0x17, R3 ;  /* 0x00000017ff077819 */ /* 0x001fc80000011603 */
[----:B------:R-:W-:-:S05]  /*0270*/  LOP3.LUT R7, R7, 0xff, RZ, 0xc0, !PT ;  /* 0x000000ff07077812 */ /* 0x000fca00078ec0ff */
[----:B------:R-:W-:-:S05]  /*0280*/  VIADD R12, R7, 0xffffffff ;  /* 0xffffffff070c7836 */ /* 0x000fca0000000000 */
[----:B------:R-:W-:-:S04]  /*0290*/  ISETP.GT.U32.AND P0, PT, R12, 0xfd, PT ;  /* 0x000000fd0c00780c */ /* 0x000fc80003f04070 */
[----:B------:R-:W-:-:S13]  /*02a0*/  ISETP.GT.U32.OR P0, PT, R11, 0xfd, P0 ;  /* 0x000000fd0b00780c */ /* 0x000fda0000704470 */
[----:B------:R-:W-:Y:S01]  /*02b0*/  @!P0 IMAD.MOV.U32 R10, RZ, RZ, RZ ;  /* 0x000000ffff0a8224 */ /* 0x000fe200078e00ff */
[----:B------:R-:W-:Y:S06]  /*02c0*/  @!P0 BRA `(.L_x_4) ;  /* 0x00000000005c8947 */ /* 0x000fec0003800000 */
[----:B------:R-:W-:Y:S02]  /*02d0*/  FSETP.GTU.FTZ.AND P1, PT, |R3|, +INF , PT ;  /* 0x7f8000000300780b */ /* 0x000fe40003f3c200 */
[----:B------:R-:W-:-:S04]  /*02e0*/  FSETP.GTU.FTZ.AND P0, PT, |R0|, +INF , PT ;  /* 0x7f8000000000780b */ /* 0x000fc80003f1c200 */
[----:B------:R-:W-:-:S13]  /*02f0*/  PLOP3.LUT P0, PT, P0, P1, PT, 0xf8, 0x8f ;  /* 0x00000000008f781c */ /* 0x000fda0000703f70 */
[----:B------:R-:W-:Y:S05]  /*0300*/  @P0 BRA `(.L_x_5) ;  /* 0x00000004004c0947 */ /* 0x000fea0003800000 */
[----:B------:R-:W-:-:S13]  /*0310*/  LOP3.LUT P0, RZ, R9, 0x7fffffff, R8, 0xc8, !PT ;  /* 0x7fffffff09ff7812 */ /* 0x000fda000780c808 */
[----:B------:R-:W-:Y:S05]  /*0320*/  @!P0 BRA `(.L_x_6) ;  /* 0x00000004003c8947 */ /* 0x000fea0003800000 */
[C---:B------:R-:W-:Y:S02]  /*0330*/  FSETP.NEU.FTZ.AND P2, PT, |R0|.reuse, +INF , PT ;  /* 0x7f8000000000780b */ /* 0x040fe40003f5d200 */
[----:B------:R-:W-:Y:S02]  /*0340*/  FSETP.NEU.FTZ.AND P1, PT, |R3|, +INF , PT ;  /* 0x7f8000000300780b */ /* 0x000fe40003f3d200 */
[----:B------:R-:W-:-:S11]  /*0350*/  FSETP.NEU.FTZ.AND P0, PT, |R0|, +INF , PT ;  /* 0x7f8000000000780b */ /* 0x000fd60003f1d200 */
[----:B------:R-:W-:Y:S05]  /*0360*/  @!P1 BRA !P2, `(.L_x_6) ;  /* 0x00000004002c9947 */ /* 0x000fea0005000000 */
[----:B------:R-:W-:-:S04]  /*0370*/  LOP3.LUT P2, RZ, R8, 0x7fffffff, RZ, 0xc0, !PT ;  /* 0x7fffffff08ff7812 */ /* 0x000fc8000784c0ff */
[----:B------:R-:W-:-:S13]  /*0380*/  PLOP3.LUT P1, PT, P1, P2, PT, 0x2f, 0xf2 ;  /* 0x0000000000f2781c */ /* 0x000fda0000f24577 */
[----:B------:R-:W-:Y:S05]  /*0390*/  @P1 BRA `(.L_x_7) ;  /* 0x0000000400181947 */ /* 0x000fea0003800000 */
[----:B------:R-:W-:-:S04]  /*03a0*/  LOP3.LUT P1, RZ, R9, 0x7fffffff, RZ, 0xc0, !PT ;  /* 0x7fffffff09ff7812 */ /* 0x000fc8000782c0ff */
[----:B------:R-:W-:-:S13]  /*03b0*/  PLOP3.LUT P0, PT, P0, P1, PT, 0x2f, 0xf2 ;  /* 0x0000000000f2781c */ /* 0x000fda0000702577 */
[----:B------:R-:W-:Y:S05]  /*03c0*/  @P0 BRA `(.L_x_8) ;  /* 0x0000000400000947 */ /* 0x000fea0003800000 */
[----:B------:R-:W-:Y:S02]  /*03d0*/  ISETP.GE.AND P0, PT, R11, RZ, PT ;  /* 0x000000ff0b00720c */ /* 0x000fe40003f06270 */
[----:B------:R-:W-:-:S11]  /*03e0*/  ISETP.GE.AND P1, PT, R12, RZ, PT ;  /* 0x000000ff0c00720c */ /* 0x000fd60003f26270 */
[----:B------:R-:W-:Y:S02]  /*03f0*/  @P0 IMAD.MOV.U32 R10, RZ, RZ, RZ ;  /* 0x000000ffff0a0224 */ /* 0x000fe400078e00ff */
[----:B------:R-:W-:Y:S01]  /*0400*/  @!P0 FFMA R8, R0, 1.84467440737095516160e+19, RZ ;  /* 0x5f80000000088823 */ /* 0x000fe200000000ff */
[----:B------:R-:W-:Y:S02]  /*0410*/  @!P0 IMAD.MOV.U32 R10, RZ, RZ, -0x40 ;  /* 0xffffffc0ff0a8424 */ /* 0x000fe400078e00ff */
[----:B------:R-:W-:Y:S02]  /*0420*/  @!P1 FFMA R9, R3, 1.84467440737095516160e+19, RZ ;  /* 0x5f80000003099823 */ /* 0x000fe400000000ff */
[----:B------:R-:W-:-:S07]  /*0430*/  @!P1 VIADD R10, R10, 0x40 ;  /* 0x000000400a0a9836 */ /* 0x000fce0000000000 */
.L_x_4:
[----:B------:R-:W-:Y:S01]  /*0440*/  LEA R0, R7, 0xc0800000, 0x17 ;  /* 0xc080000007007811 */ /* 0x000fe200078eb8ff */
[----:B------:R-:W-:Y:S01]  /*0450*/  VIADD R6, R6, 0xffffff81 ;  /* 0xffffff8106067836 */ /* 0x000fe20000000000 */
[----:B------:R-:W-:Y:S03]  /*0460*/  BSSY.RECONVERGENT B2, `(.L_x_9) ;  /* 0x0000035000027945 */ /* 0x000fe60003800200 */
[----:B------:R-:W-:Y:S01]  /*0470*/  IMAD.IADD R9, R9, 0x1, -R0 ;  /* 0x0000000109097824 */ /* 0x000fe200078e0a00 */
[C---:B------:R-:W-:Y:S01]  /*0480*/  IADD3 R7, PT, PT, R6.reuse, 0x7f, -R7 ;  /* 0x0000007f06077810 */ /* 0x040fe20007ffe807 */
[----:B------:R-:W-:Y:S02]  /*0490*/  IMAD R0, R6, -0x800000, R8 ;  /* 0xff80000006007824 */ /* 0x000fe400078e0208 */
[----:B------:R-:W0:Y:S01]  /*04a0*/  MUFU.RCP R3, R9 ;  /* 0x0000000900037308 */ /* 0x000e220000001000 */
[----:B------:R-:W-:Y:S01]  /*04b0*/  FADD.FTZ R11, -R9, -RZ ;  /* 0x800000ff090b7221 */ /* 0x000fe20000010100 */
[----:B------:R-:W-:-:S03]  /*04c0*/  IMAD.IADD R7, R7, 0x1, R10 ;  /* 0x0000000107077824 */ /* 0x000fc600078e020a */
[----:B0-----:R-:W-:-:S04]  /*04d0*/  FFMA R12, R3, R11, 1 ;  /* 0x3f800000030c7423 */ /* 0x001fc8000000000b */
[----:B------:R-:W-:-:S04]  /*04e0*/  FFMA R12, R3, R12, R3 ;  /* 0x0000000c030c7223 */ /* 0x000fc80000000003 */
[----:B------:R-:W-:-:S04]  /*04f0*/  FFMA R3, R0, R12, RZ ;  /* 0x0000000c00037223 */ /* 0x000fc800000000ff */
[----:B------:R-:W-:-:S04]  /*0500*/  FFMA R8, R11, R3, R0 ;  /* 0x000000030b087223 */ /* 0x000fc80000000000 */
[----:B------:R-:W-:-:S04]  /*0510*/  FFMA R13, R12, R8, R3 ;  /* 0x000000080c0d7223 */ /* 0x000fc80000000003 */
[----:B------:R-:W-:-:S04]  /*0520*/  FFMA R8, R11, R13, R0 ;  /* 0x0000000d0b087223 */ /* 0x000fc80000000000 */
[----:B------:R-:W-:-:S05]  /*0530*/  FFMA R0, R12, R8, R13 ;  /* 0x000000080c007223 */ /* 0x000fca000000000d */
[----:B------:R-:W-:-:S04]  /*0540*/  SHF.R.U32.HI R3, RZ, 0x17, R0 ;  /* 0x00000017ff037819 */ /* 0x000fc80000011600 */
[----:B------:R-:W-:-:S05]  /*0550*/  LOP3.LUT R3, R3, 0xff, RZ, 0xc0, !PT ;  /* 0x000000ff03037812 */ /* 0x000fca00078ec0ff */
[----:B------:R-:W-:-:S04]  /*0560*/  IMAD.IADD R9, R3, 0x1, R7 ;  /* 0x0000000103097824 */ /* 0x000fc800078e0207 */
[----:B------:R-:W-:-:S05]  /*0570*/  VIADD R3, R9, 0xffffffff ;  /* 0xffffffff09037836 */ /* 0x000fca0000000000 */
[----:B------:R-:W-:-:S13]  /*0580*/  ISETP.GE.U32.AND P0, PT, R3, 0xfe, PT ;  /* 0x000000fe0300780c */ /* 0x000fda0003f06070 */
[----:B------:R-:W-:Y:S05]  /*0590*/  @!P0 BRA `(.L_x_10) ;  /* 0x0000000000808947 */ /* 0x000fea0003800000 */
[----:B------:R-:W-:-:S13]  /*05a0*/  ISETP.GT.AND P0, PT, R9, 0xfe, PT ;  /* 0x000000fe0900780c */ /* 0x000fda0003f04270 */
[----:B------:R-:W-:Y:S05]  /*05b0*/  @P0 BRA `(.L_x_11) ;  /* 0x00000000006c0947 */ /* 0x000fea0003800000 */
[----:B------:R-:W-:-:S13]  /*05c0*/  ISETP.GE.AND P0, PT, R9, 0x1, PT ;  /* 0x000000010900780c */ /* 0x000fda0003f06270 */
[----:B------:R-:W-:Y:S05]  /*05d0*/  @P0 BRA `(.L_x_12) ;  /* 0x0000000000740947 */ /* 0x000fea0003800000 */
[----:B------:R-:W-:Y:S02]  /*05e0*/  ISETP.GE.AND P0, PT, R9, -0x18, PT ;  /* 0xffffffe80900780c */ /* 0x000fe40003f06270 */
[----:B------:R-:W-:-:S11]  /*05f0*/  LOP3.LUT R0, R0, 0x80000000, RZ, 0xc0, !PT ;  /* 0x8000000000007812 */ /* 0x000fd600078ec0ff */
[----:B------:R-:W-:Y:S05]  /*0600*/  @!P0 BRA `(.L_x_12) ;  /* 0x0000000000688947 */ /* 0x000fea0003800000 */
[CCC-:B------:R-:W-:Y:S01]  /*0610*/  FFMA.RZ R3, R12.reuse, R8.reuse, R13.reuse ;  /* 0x000000080c037223 */ /* 0x1c0fe2000000c00d */
[CCC-:B------:R-:W-:Y:S01]  /*0620*/  FFMA.RM R6, R12.reuse, R8.reuse, R13.reuse ;  /* 0x000000080c067223 */ /* 0x1c0fe2000000400d */
[C---:B------:R-:W-:Y:S02]  /*0630*/  ISETP.NE.AND P2, PT, R9.reuse, RZ, PT ;  /* 0x000000ff0900720c */ /* 0x040fe40003f45270 */
[----:B------:R-:W-:Y:S02]  /*0640*/  ISETP.NE.AND P1, PT, R9, RZ, PT ;  /* 0x000000ff0900720c */ /* 0x000fe40003f25270 */
[----:B------:R-:W-:Y:S01]  /*0650*/  LOP3.LUT R7, R3, 0x7fffff, RZ, 0xc0, !PT ;  /* 0x007fffff03077812 */ /* 0x000fe200078ec0ff */
[----:B------:R-:W-:Y:S01]  /*0660*/  FFMA.RP R3, R12, R8, R13 ;  /* 0x000000080c037223 */ /* 0x000fe2000000800d */
[----:B------:R-:W-:Y:S02]  /*0670*/  VIADD R8, R9, 0x20 ;  /* 0x0000002009087836 */ /* 0x000fe40000000000 */
[----:B------:R-:W-:Y:S01]  /*0680*/  LOP3.LUT R7, R7, 0x800000, RZ, 0xfc, !PT ;  /* 0x0080000007077812 */ /* 0x000fe200078efcff */
[----:B------:R-:W-:Y:S01]  /*0690*/  IMAD.MOV R9, RZ, RZ, -R9 ;  /* 0x000000ffff097224 */ /* 0x000fe200078e0a09 */
[----:B------:R-:W-:-:S02]  /*06a0*/  FSETP.NEU.FTZ.AND P0, PT, R3, R6, PT ;  /* 0x000000060300720b */ /* 0x000fc40003f1d000 */
[----:B------:R-:W-:Y:S02]  /*06b0*/  SHF.L.U32 R8, R7, R8, RZ ;  /* 0x0000000807087219 */ /* 0x000fe400000006ff */
[----:B------:R-:W-:Y:S02]  /*06c0*/  SEL R6, R9, RZ, P2 ;  /* 0x000000ff09067207 */ /* 0x000fe40001000000 */
[----:B------:R-:W-:Y:S02]  /*06d0*/  ISETP.NE.AND P1, PT, R8, RZ, P1 ;  /* 0x000000ff0800720c */ /* 0x000fe40000f25270 */
[----:B------:R-:W-:Y:S02]  /*06e0*/  SHF.R.U32.HI R6, RZ, R6, R7 ;  /* 0x00000006ff067219 */ /* 0x000fe40000011607 */
[----:B------:R-:W-:Y:S02]  /*06f0*/  PLOP3.LUT P0, PT, P0, P1, PT, 0xf8, 0x8f ;  /* 0x00000000008f781c */ /* 0x000fe40000703f70 */
[----:B------:R-:W-:-:S02]  /*0700*/  SHF.R.U32.HI R8, RZ, 0x1, R6 ;  /* 0x00000001ff087819 */ /* 0x000fc40000011606 */
[----:B------:R-:W-:-:S04]  /*0710*/  SEL R3, RZ, 0x1, !P0 ;  /* 0x00000001ff037807 */ /* 0x000fc80004000000 */
[----:B------:R-:W-:-:S04]  /*0720*/  LOP3.LUT R3, R3, 0x1, R8, 0xf8, !PT ;  /* 0x0000000103037812 */ /* 0x000fc800078ef808 */
[----:B------:R-:W-:-:S05]  /*0730*/  LOP3.LUT R3, R3, R6, RZ, 0xc0, !PT ;  /* 0x0000000603037212 */ /* 0x000fca00078ec0ff */
[----:B------:R-:W-:-:S05]  /*0740*/  IMAD.IADD R3, R8, 0x1, R3 ;  /* 0x0000000108037824 */ /* 0x000fca00078e0203 */
[----:B------:R-:W-:Y:S01]  /*0750*/  LOP3.LUT R0, R3, R0, RZ, 0xfc, !PT ;  /* 0x0000000003007212 */ /* 0x000fe200078efcff */
[----:B------:R-:W-:Y:S06]  /*0760*/  BRA `(.L_x_12) ;  /* 0x0000000000107947 */ /* 0x000fec0003800000 */
.L_x_11:
[----:B------:R-:W-:-:S04]  /*0770*/  LOP3.LUT R0, R0, 0x80000000, RZ, 0xc0, !PT ;  /* 0x8000000000007812 */ /* 0x000fc800078ec0ff */
[----:B------:R-:W-:Y:S01]  /*0780*/  LOP3.LUT R0, R0, 0x7f800000, RZ, 0xfc, !PT ;  /* 0x7f80000000007812 */ /* 0x000fe200078efcff */
[----:B------:R-:W-:Y:S06]  /*0790*/  BRA `(.L_x_12) ;  /* 0x0000000000047947 */ /* 0x000fec0003800000 */
.L_x_10:
[----:B------:R-:W-:-:S07]  /*07a0*/  IMAD R0, R7, 0x800000, R0 ;  /* 0x0080000007007824 */ /* 0x000fce00078e0200 */
.L_x_12:
[----:B------:R-:W-:Y:S05]  /*07b0*/  BSYNC.RECONVERGENT B2 ;  /* 0x0000000000027941 */ /* 0x000fea0003800200 */
.L_x_9:
[----:B------:R-:W-:Y:S05]  /*07c0*/  BRA `(.L_x_13) ;  /* 0x0000000000207947 */ /* 0x000fea0003800000 */
.L_x_8:
[----:B------:R-:W-:-:S04]  /*07d0*/  LOP3.LUT R0, R9, 0x80000000, R8, 0x48, !PT ;  /* 0x8000000009007812 */ /* 0x000fc800078e4808 */
[----:B------:R-:W-:Y:S01]  /*07e0*/  LOP3.LUT R0, R0, 0x7f800000, RZ, 0xfc, !PT ;  /* 0x7f80000000007812 */ /* 0x000fe200078efcff */
[----:B------:R-:W-:Y:S06]  /*07f0*/  BRA `(.L_x_13) ;  /* 0x0000000000147947 */ /* 0x000fec0003800000 */
.L_x_7:
[----:B------:R-:W-:Y:S01]  /*0800*/  LOP3.LUT R0, R9, 0x80000000, R8, 0x48, !PT ;  /* 0x8000000009007812 */ /* 0x000fe200078e4808 */
[----:B------:R-:W-:Y:S06]  /*0810*/  BRA `(.L_x_13) ;  /* 0x00000000000c7947 */ /* 0x000fec0003800000 */
.L_x_6:
[----:B------:R-:W0:Y:S01]  /*0820*/  MUFU.RSQ R0, -QNAN ;  /* 0xffc0000000007908 */ /* 0x000e220000001400 */
[----:B------:R-:W-:Y:S05]  /*0830*/  BRA `(.L_x_13) ;  /* 0x0000000000047947 */ /* 0x000fea0003800000 */
.L_x_5:
[----:B------:R-:W-:-:S07]  /*0840*/  FADD.FTZ R0, R0, R3 ;  /* 0x0000000300007221 */ /* 0x000fce0000010000 */
.L_x_13:
[----:B------:R-:W-:Y:S05]  /*0850*/  BSYNC.RECONVERGENT B1 ;  /* 0x0000000000017941 */ /* 0x000fea0003800200 */
.L_x_3:
[----:B------:R-:W-:-:S04]  /*0860*/  IMAD.MOV.U32 R3, RZ, RZ, 0x0 ;  /* 0x00000000ff037424 */ /* 0x000fc800078e00ff */
[----:B0-----:R-:W-:Y:S05]  /*0870*/  RET.REL.NODEC R2 `(_Z13normalize_rowPfiif) ;  /* 0xfffffff402e07950 */ /* 0x001fea0003c3ffff */
.L_x_14:
        /* <DEDUP_REMOVED lines=16> */
.L_x_15:


//--------------------- .nv.shared.reserved.0     --------------------------
	.section	.nv.shared.reserved.0,"aw",@nobits
	.weak		__nv_reservedSMEM_offset_0_alias
	.size		__nv_reservedSMEM_offset_0_alias, 0, 64
	.other		__nv_reservedSMEM_offset_0_alias,@"STO_CUDA_RESERVED_SHARED STV_DEFAULT"
__nv_reservedSMEM_offset_0_alias:
	.zero		0
	.zero		64


//--------------------- .nv.constant0._Z14eliminate_rowsPfii --------------------------
	.section	.nv.constant0._Z14eliminate_rowsPfii,"a",@progbits
	.sectionflags	@""
	.align	4
.nv.constant0._Z14eliminate_rowsPfii:
	.zero		912


//--------------------- .nv.constant0._Z13normalize_rowPfiif --------------------------
	.section	.nv.constant0._Z13normalize_rowPfiif,"a",@progbits
	.sectionflags	@""
	.align	4
.nv.constant0._Z13normalize_rowPfiif:
	.zero		916


//--------------------- SYMBOLS --------------------------

	.type		.nv.reservedSmem.offset0,@object
	.size		.nv.reservedSmem.offset0,0x4
